	.headerflags	@"EF_CUDA_TEXMODE_UNIFIED EF_CUDA_64BIT_ADDRESS EF_CUDA_ACCELERATORS EF_CUDA_SM90 EF_CUDA_VIRTUAL_SM(EF_CUDA_SM90)"
	.elftype	@"ET_EXEC"


//--------------------- .nv.info                  --------------------------
	.section	.nv.info,"",@"SHT_CUDA_INFO"
	.align	4


	//----- nvinfo : EIATTR_REGCOUNT
	.align		4
        /*0000*/ 	.byte	0x04, 0x2f
        /*0002*/ 	.short	(.L_1 - .L_0)
	.align		4
.L_0:
        /*0004*/ 	.word	index@(triton_poi_fused_add_clamp_11)
        /*0008*/ 	.word	0x00000008


	//----- nvinfo : EIATTR_MIN_STACK_SIZE
	.align		4
.L_1:
        /*000c*/ 	.byte	0x04, 0x12
        /*000e*/ 	.short	(.L_3 - .L_2)
	.align		4
.L_2:
        /*0010*/ 	.word	index@(triton_poi_fused_add_clamp_11)
        /*0014*/ 	.word	0x00000000


	//----- nvinfo : EIATTR_FRAME_SIZE
	.align		4
.L_3:
        /*0018*/ 	.byte	0x04, 0x11
        /*001a*/ 	.short	(.L_5 - .L_4)
	.align		4
.L_4:
        /*001c*/ 	.word	index@(triton_poi_fused_add_clamp_11)
        /*0020*/ 	.word	0x00000000


	//----- nvinfo : EIATTR_MIN_STACK_SIZE
	.align		4
.L_5:
        /*0024*/ 	.byte	0x04, 0x12
        /*0026*/ 	.short	(.L_7 - .L_6)
	.align		4
.L_6:
        /*0028*/ 	.word	index@(triton_poi_fused_add_clamp_11)
        /*002c*/ 	.word	0x00000000
.L_7:


//--------------------- .nv.info.triton_poi_fused_add_clamp_11 --------------------------
	.section	.nv.info.triton_poi_fused_add_clamp_11,"",@"SHT_CUDA_INFO"
	.sectionflags	@""
	.align	4


	//----- nvinfo : EIATTR_CUDA_API_VERSION
	.align		4
        /*0000*/ 	.byte	0x04, 0x37
        /*0002*/ 	.short	(.L_9 - .L_8)
.L_8:
        /*0004*/ 	.word	0x0000007c


	//----- nvinfo : EIATTR_KPARAM_INFO
	.align		4
.L_9:
        /*0008*/ 	.byte	0x04, 0x17
        /*000a*/ 	.short	(.L_11 - .L_10)
.L_10:
        /*000c*/ 	.word	0x00000000
        /*0010*/ 	.short	0x0001
        /*0012*/ 	.short	0x0008
        /*0014*/ 	.byte	0x00, 0xf0, 0x11, 0x00


	//----- nvinfo : EIATTR_KPARAM_INFO
	.align		4
.L_11:
        /*0018*/ 	.byte	0x04, 0x17
        /*001a*/ 	.short	(.L_13 - .L_12)
.L_12:
        /*001c*/ 	.word	0x00000000
        /*0020*/ 	.short	0x0000
        /*0022*/ 	.short	0x0000
        /*0024*/ 	.byte	0x00, 0xf4, 0x21, 0x00


	//----- nvinfo : EIATTR_SPARSE_MMA_MASK
	.align		4
.L_13:
        /*0028*/ 	.byte	0x03, 0x50
        /*002a*/ 	.short	0x0000


	//----- nvinfo : EIATTR_MAXREG_COUNT
	.align		4
        /*002c*/ 	.byte	0x03, 0x1b
        /*002e*/ 	.short	0x00ff


	//----- nvinfo : EIATTR_EXIT_INSTR_OFFSETS
	.align		4
        /*0030*/ 	.byte	0x04, 0x1c
        /*0032*/ 	.short	(.L_15 - .L_14)


	//   ....[0]....
.L_14:
        /*0034*/ 	.word	0x00000100


	//   ....[1]....
        /*0038*/ 	.word	0x00000130


	//----- nvinfo : EIATTR_REQNTID
	.align		4
.L_15:
        /*003c*/ 	.byte	0x04, 0x10
        /*003e*/ 	.short	(.L_17 - .L_16)
.L_16:
        /*0040*/ 	.word	0x00000020
        /*0044*/ 	.word	0x00000001
        /*0048*/ 	.word	0x00000001


	//----- nvinfo : EIATTR_CBANK_PARAM_SIZE
	.align		4
.L_17:
        /*004c*/ 	.byte	0x03, 0x19
        /*004e*/ 	.short	0x000c


	//----- nvinfo : EIATTR_PARAM_CBANK
	.align		4
        /*0050*/ 	.byte	0x04, 0x0a
        /*0052*/ 	.short	(.L_19 - .L_18)
	.align		4
.L_18:
        /*0054*/ 	.word	index@(.nv.constant0.triton_poi_fused_add_clamp_11)
        /*0058*/ 	.short	0x0210
        /*005a*/ 	.short	0x000c


	//----- nvinfo : EIATTR_SW_WAR
	.align		4
.L_19:
        /*005c*/ 	.byte	0x04, 0x36
        /*005e*/ 	.short	(.L_21 - .L_20)
.L_20:
        /*0060*/ 	.word	0x00000008
.L_21:


//--------------------- .nv.callgraph             --------------------------
	.section	.nv.callgraph,"",@"SHT_CUDA_CALLGRAPH"
	.align	4
	.sectionentsize	8
	.align		4
        /*0000*/ 	.word	0x00000000
	.align		4
        /*0004*/ 	.word	0xffffffff
	.align		4
        /*0008*/ 	.word	0x00000000
	.align		4
        /*000c*/ 	.word	0xfffffffe
	.align		4
        /*0010*/ 	.word	0x00000000
	.align		4
        /*0014*/ 	.word	0xfffffffd
	.align		4
        /*0018*/ 	.word	0x00000000
	.align		4
        /*001c*/ 	.word	0xfffffffc


//--------------------- .text.triton_poi_fused_add_clamp_11 --------------------------
	.section	.text.triton_poi_fused_add_clamp_11,"ax",@progbits
	.align	128
        .global         triton_poi_fused_add_clamp_11
        .type           triton_poi_fused_add_clamp_11,@function
        .size           triton_poi_fused_add_clamp_11,(.L_x_1 - triton_poi_fused_add_clamp_11)
        .other          triton_poi_fused_add_clamp_11,@"STO_CUDA_ENTRY STV_DEFAULT"
triton_poi_fused_add_clamp_11:
.text.triton_poi_fused_add_clamp_11:
[----:B------:R-:W0:Y:S02]  /*0000*/  LDC R1, c[0x0][0x28] ;  /* 0x00000a00ff017b82 */ /* 0x000e240000000800 */
[----:B------:R-:W1:Y:S01]  /*0010*/  S2R R2, SR_TID.X ;  /* 0x0000000000027919 */ /* 0x000e620000002100 */
[----:B------:R-:W2:Y:S01]  /*0020*/  LDC.64 R4, c[0x0][0x210] ;  /* 0x00008400ff047b82 */ /* 0x000ea20000000a00 */
[----:B------:R-:W3:Y:S01]  /*0030*/  S2R R3, SR_CTAID.X ;  /* 0x0000000000037919 */ /* 0x000ee20000002500 */
[C---:B-1----:R-:W-:Y:S02]  /*0040*/  LOP3.LUT R0, R2.reuse, 0x7, RZ, 0xc0, !PT ;  /* 0x0000000702007812 */ /* 0x042fe400078ec0ff */
[----:B------:R-:W-:-:S03]  /*0050*/  LOP3.LUT P0, RZ, R2, 0x18, RZ, 0xc0, !PT ;  /* 0x0000001802ff7812 */ /* 0x000fc6000780c0ff */
[----:B---3--:R-:W-:-:S04]  /*0060*/  IMAD R3, R3, 0x8, R0 ;  /* 0x0000000803037824 */ /* 0x008fc800078e0200 */
[C---:B--2---:R-:W-:Y:S01]  /*0070*/  IMAD.WIDE R4, R3.reuse, 0x8, R4 ;  /* 0x0000000803047825 */ /* 0x044fe200078e0204 */
[----:B------:R-:W-:Y:S02]  /*0080*/  I2FP.F32.S32 R0, R3 ;  /* 0x0000000300007245 */ /* 0x000fe40000201400 */
[----:B------:R-:W-:-:S03]  /*0090*/  ISETP.LT.AND P0, PT, R3, 0x8, !P0 ;  /* 0x000000080300780c */ /* 0x000fc60004701270 */
[----:B------:R-:W-:-:S05]  /*00a0*/  FMUL R0, R0, 0.42857143282890319824 ;  /* 0x3edb6db700007820 */ /* 0x000fca0000400000 */
[----:B------:R-:W-:-:S06]  /*00b0*/  FMNMX R0, RZ, R0, !PT ;  /* 0x00000000ff007209 */ /* 0x000fcc0007800000 */
[----:B------:R-:W1:Y:S02]  /*00c0*/  F2I.TRUNC.NTZ R0, R0 ;  /* 0x0000000000007305 */ /* 0x000e64000020f100 */
[----:B-1----:R-:W-:-:S05]  /*00d0*/  VIMNMX R2, R0, 0x2, PT ;  /* 0x0000000200027848 */ /* 0x002fca0003fe0100 */
[----:B------:R-:W-:-:S05]  /*00e0*/  VIADD R2, R2, 0x1 ;  /* 0x0000000102027836 */ /* 0x000fca0000000000 */
[----:B------:R-:W-:Y:S01]  /*00f0*/  SHF.R.S32.HI R3, RZ, 0x1f, R2 ;  /* 0x0000001fff037819 */ /* 0x000fe20000011402 */
[----:B------:R-:W-:Y:S06]  /*0100*/  @!P0 EXIT ;  /* 0x000000000000894d */ /* 0x000fec0003800000 */
[----:B------:R-:W-:Y:S02]  /*0110*/  ULDC.64 UR4, c[0x0][0x208] ;  /* 0x0000820000047ab9 */ /* 0x000fe40000000a00 */
[----:B------:R-:W-:Y:S01]  /*0120*/  STG.E.64 desc[UR4][R4.64], R2 ;  /* 0x0000000204007986 */ /* 0x000fe2000c101b04 */
[----:B------:R-:W-:Y:S05]  /*0130*/  EXIT ;  /* 0x000000000000794d */ /* 0x000fea0003800000 */
.L_x_0:
[----:B------:R-:W-:-:S00]  /*0140*/  BRA `(.L_x_0) ;  /* 0xfffffffc00fc7947 */ /* 0x000fc0000383ffff */
[----:B------:R-:W-:-:S00]  /*0150*/  NOP ;  /* 0x0000000000007918 */ /* 0x000fc00000000000 */
        /* <DEDUP_REMOVED lines=10> */
.L_x_1:


//--------------------- .nv.constant0.triton_poi_fused_add_clamp_11 --------------------------
	.section	.nv.constant0.triton_poi_fused_add_clamp_11,"a",@progbits
	.sectionflags	@""
	.align	4
.nv.constant0.triton_poi_fused_add_clamp_11:
	.zero		540
